//
// Generated by NVIDIA NVVM Compiler
//
// Compiler Build ID: CL-36424714
// Cuda compilation tools, release 13.0, V13.0.88
// Based on NVVM 20.0.0
//

.version 9.0
.target sm_100
.address_size 64

	// .globl	_Z2mmPdS_S_

.visible .entry _Z2mmPdS_S_(
	.param .u64 .ptr .align 1 _Z2mmPdS_S__param_0,
	.param .u64 .ptr .align 1 _Z2mmPdS_S__param_1,
	.param .u64 .ptr .align 1 _Z2mmPdS_S__param_2
)
{
	.reg .b32 	%r<5>;
	.reg .b64 	%rd<13>;
	.reg .b64 	%fd<97>;

	ld.param.u64 	%rd1, [_Z2mmPdS_S__param_0];
	ld.param.u64 	%rd2, [_Z2mmPdS_S__param_1];
	ld.param.u64 	%rd3, [_Z2mmPdS_S__param_2];
	mov.u32 	%r1, %tid.y;
	shl.b32 	%r2, %r1, 5;
	mov.u32 	%r3, %tid.x;
	cvta.to.global.u64 	%rd4, %rd1;
	cvta.to.global.u64 	%rd5, %rd2;
	mul.wide.u32 	%rd6, %r2, 8;
	add.s64 	%rd7, %rd4, %rd6;
	ld.global.f64 	%fd1, [%rd7];
	mul.wide.u32 	%rd8, %r3, 8;
	add.s64 	%rd9, %rd5, %rd8;
	ld.global.f64 	%fd2, [%rd9];
	fma.rn.f64 	%fd3, %fd1, %fd2, 0d0000000000000000;
	ld.global.f64 	%fd4, [%rd7+8];
	ld.global.f64 	%fd5, [%rd9+256];
	fma.rn.f64 	%fd6, %fd4, %fd5, %fd3;
	ld.global.f64 	%fd7, [%rd7+16];
	ld.global.f64 	%fd8, [%rd9+512];
	fma.rn.f64 	%fd9, %fd7, %fd8, %fd6;
	ld.global.f64 	%fd10, [%rd7+24];
	ld.global.f64 	%fd11, [%rd9+768];
	fma.rn.f64 	%fd12, %fd10, %fd11, %fd9;
	ld.global.f64 	%fd13, [%rd7+32];
	ld.global.f64 	%fd14, [%rd9+1024];
	fma.rn.f64 	%fd15, %fd13, %fd14, %fd12;
	ld.global.f64 	%fd16, [%rd7+40];
	ld.global.f64 	%fd17, [%rd9+1280];
	fma.rn.f64 	%fd18, %fd16, %fd17, %fd15;
	ld.global.f64 	%fd19, [%rd7+48];
	ld.global.f64 	%fd20, [%rd9+1536];
	fma.rn.f64 	%fd21, %fd19, %fd20, %fd18;
	ld.global.f64 	%fd22, [%rd7+56];
	ld.global.f64 	%fd23, [%rd9+1792];
	fma.rn.f64 	%fd24, %fd22, %fd23, %fd21;
	ld.global.f64 	%fd25, [%rd7+64];
	ld.global.f64 	%fd26, [%rd9+2048];
	fma.rn.f64 	%fd27, %fd25, %fd26, %fd24;
	ld.global.f64 	%fd28, [%rd7+72];
	ld.global.f64 	%fd29, [%rd9+2304];
	fma.rn.f64 	%fd30, %fd28, %fd29, %fd27;
	ld.global.f64 	%fd31, [%rd7+80];
	ld.global.f64 	%fd32, [%rd9+2560];
	fma.rn.f64 	%fd33, %fd31, %fd32, %fd30;
	ld.global.f64 	%fd34, [%rd7+88];
	ld.global.f64 	%fd35, [%rd9+2816];
	fma.rn.f64 	%fd36, %fd34, %fd35, %fd33;
	ld.global.f64 	%fd37, [%rd7+96];
	ld.global.f64 	%fd38, [%rd9+3072];
	fma.rn.f64 	%fd39, %fd37, %fd38, %fd36;
	ld.global.f64 	%fd40, [%rd7+104];
	ld.global.f64 	%fd41, [%rd9+3328];
	fma.rn.f64 	%fd42, %fd40, %fd41, %fd39;
	ld.global.f64 	%fd43, [%rd7+112];
	ld.global.f64 	%fd44, [%rd9+3584];
	fma.rn.f64 	%fd45, %fd43, %fd44, %fd42;
	ld.global.f64 	%fd46, [%rd7+120];
	ld.global.f64 	%fd47, [%rd9+3840];
	fma.rn.f64 	%fd48, %fd46, %fd47, %fd45;
	ld.global.f64 	%fd49, [%rd7+128];
	ld.global.f64 	%fd50, [%rd9+4096];
	fma.rn.f64 	%fd51, %fd49, %fd50, %fd48;
	ld.global.f64 	%fd52, [%rd7+136];
	ld.global.f64 	%fd53, [%rd9+4352];
	fma.rn.f64 	%fd54, %fd52, %fd53, %fd51;
	ld.global.f64 	%fd55, [%rd7+144];
	ld.global.f64 	%fd56, [%rd9+4608];
	fma.rn.f64 	%fd57, %fd55, %fd56, %fd54;
	ld.global.f64 	%fd58, [%rd7+152];
	ld.global.f64 	%fd59, [%rd9+4864];
	fma.rn.f64 	%fd60, %fd58, %fd59, %fd57;
	ld.global.f64 	%fd61, [%rd7+160];
	ld.global.f64 	%fd62, [%rd9+5120];
	fma.rn.f64 	%fd63, %fd61, %fd62, %fd60;
	ld.global.f64 	%fd64, [%rd7+168];
	ld.global.f64 	%fd65, [%rd9+5376];
	fma.rn.f64 	%fd66, %fd64, %fd65, %fd63;
	ld.global.f64 	%fd67, [%rd7+176];
	ld.global.f64 	%fd68, [%rd9+5632];
	fma.rn.f64 	%fd69, %fd67, %fd68, %fd66;
	ld.global.f64 	%fd70, [%rd7+184];
	ld.global.f64 	%fd71, [%rd9+5888];
	fma.rn.f64 	%fd72, %fd70, %fd71, %fd69;
	ld.global.f64 	%fd73, [%rd7+192];
	ld.global.f64 	%fd74, [%rd9+6144];
	fma.rn.f64 	%fd75, %fd73, %fd74, %fd72;
	ld.global.f64 	%fd76, [%rd7+200];
	ld.global.f64 	%fd77, [%rd9+6400];
	fma.rn.f64 	%fd78, %fd76, %fd77, %fd75;
	ld.global.f64 	%fd79, [%rd7+208];
	ld.global.f64 	%fd80, [%rd9+6656];
	fma.rn.f64 	%fd81, %fd79, %fd80, %fd78;
	ld.global.f64 	%fd82, [%rd7+216];
	ld.global.f64 	%fd83, [%rd9+6912];
	fma.rn.f64 	%fd84, %fd82, %fd83, %fd81;
	ld.global.f64 	%fd85, [%rd7+224];
	ld.global.f64 	%fd86, [%rd9+7168];
	fma.rn.f64 	%fd87, %fd85, %fd86, %fd84;
	ld.global.f64 	%fd88, [%rd7+232];
	ld.global.f64 	%fd89, [%rd9+7424];
	fma.rn.f64 	%fd90, %fd88, %fd89, %fd87;
	ld.global.f64 	%fd91, [%rd7+240];
	ld.global.f64 	%fd92, [%rd9+7680];
	fma.rn.f64 	%fd93, %fd91, %fd92, %fd90;
	ld.global.f64 	%fd94, [%rd7+248];
	ld.global.f64 	%fd95, [%rd9+7936];
	fma.rn.f64 	%fd96, %fd94, %fd95, %fd93;
	cvta.to.global.u64 	%rd10, %rd3;
	add.s32 	%r4, %r2, %r3;
	mul.wide.u32 	%rd11, %r4, 8;
	add.s64 	%rd12, %rd10, %rd11;
	st.global.f64 	[%rd12], %fd96;
	ret;

}


// ===== COMPILED SASS (sm_100) =====

	.target	sm_100

	.elftype	@"ET_EXEC"


//--------------------- .note.nv.tkinfo           --------------------------
	.section	.note.nv.tkinfo,"",@"SHT_NOTE"
	.sectionflags	@"SHF_NOTE_NV_TKINFO"
	.tkinfo
        /*0018*/ 	.word	0x00000002
        /*0030*/ 	.string	""
        /*0030*/ 	.string	"ptxas"
        /*0030*/ 	.string	"Cuda compilation tools, release 13.0, V13.0.88"
        /*0030*/ 	.string	"Build cuda_13.0.r13.0/compiler.36424714_0"
        /*0030*/ 	.string	"-arch sm_100 -m 64 "



//--------------------- .note.nv.cuinfo           --------------------------
	.section	.note.nv.cuinfo,"",@"SHT_NOTE"
	.sectionflags	@"SHF_NOTE_NV_CUINFO"
        /*0018*/ 	.short	0x0002
        /*001a*/ 	.short	0x0064
        /*001c*/ 	.short	0x0082
	.zero		2


//--------------------- .nv.info                  --------------------------
	.section	.nv.info,"",@"SHT_CUDA_INFO"
	.align	4


	//----- nvinfo : EIATTR_REGCOUNT
	.align		4
        /*0000*/ 	.byte	0x04, 0x2f
        /*0002*/ 	.short	(.L_1 - .L_0)
	.align		4
.L_0:
        /*0004*/ 	.word	index@(_Z2mmPdS_S_)
        /*0008*/ 	.word	0x00000020


	//----- nvinfo : EIATTR_FRAME_SIZE
	.align		4
.L_1:
        /*000c*/ 	.byte	0x04, 0x11
        /*000e*/ 	.short	(.L_3 - .L_2)
	.align		4
.L_2:
        /*0010*/ 	.word	index@(_Z2mmPdS_S_)
        /*0014*/ 	.word	0x00000000


	//----- nvinfo : EIATTR_MIN_STACK_SIZE
	.align		4
.L_3:
        /*0018*/ 	.byte	0x04, 0x12
        /*001a*/ 	.short	(.L_5 - .L_4)
	.align		4
.L_4:
        /*001c*/ 	.word	index@(_Z2mmPdS_S_)
        /*0020*/ 	.word	0x00000000
.L_5:


//--------------------- .nv.compat                --------------------------
	.section	.nv.compat,"",@"SHT_CUDA_COMPAT_INFO"
	.align	4
        /*0000*/ 	.byte	0x02, 0x09, 0x00, 0x00, 0x02, 0x02, 0x01, 0x00, 0x02, 0x05, 0x05, 0x00, 0x03, 0x07, 0x01, 0x01
        /*0010*/ 	.byte	0x02, 0x03, 0x00, 0x00, 0x02, 0x06, 0x01, 0x00, 0x04, 0x0b, 0x08, 0x00, 0x01, 0x00, 0x00, 0x00
        /*0020*/ 	.byte	0x00, 0x00, 0x00, 0x00


//--------------------- .nv.info._Z2mmPdS_S_      --------------------------
	.section	.nv.info._Z2mmPdS_S_,"",@"SHT_CUDA_INFO"
	.sectionflags	@""
	.align	4


	//----- nvinfo : EIATTR_CUDA_API_VERSION
	.align		4
        /*0000*/ 	.byte	0x04, 0x37
        /*0002*/ 	.short	(.L_7 - .L_6)
.L_6:
        /*0004*/ 	.word	0x00000082


	//----- nvinfo : EIATTR_KPARAM_INFO
	.align		4
.L_7:
        /*0008*/ 	.byte	0x04, 0x17
        /*000a*/ 	.short	(.L_9 - .L_8)
.L_8:
        /*000c*/ 	.word	0x00000000
        /*0010*/ 	.short	0x0002
        /*0012*/ 	.short	0x0010
        /*0014*/ 	.byte	0x00, 0xf5, 0x21, 0x00


	//----- nvinfo : EIATTR_KPARAM_INFO
	.align		4
.L_9:
        /*0018*/ 	.byte	0x04, 0x17
        /*001a*/ 	.short	(.L_11 - .L_10)
.L_10:
        /*001c*/ 	.word	0x00000000
        /*0020*/ 	.short	0x0001
        /*0022*/ 	.short	0x0008
        /*0024*/ 	.byte	0x00, 0xf5, 0x21, 0x00


	//----- nvinfo : EIATTR_KPARAM_INFO
	.align		4
.L_11:
        /*0028*/ 	.byte	0x04, 0x17
        /*002a*/ 	.short	(.L_13 - .L_12)
.L_12:
        /*002c*/ 	.word	0x00000000
        /*0030*/ 	.short	0x0000
        /*0032*/ 	.short	0x0000
        /*0034*/ 	.byte	0x00, 0xf5, 0x21, 0x00


	//----- nvinfo : EIATTR_SPARSE_MMA_MASK
	.align		4
.L_13:
        /*0038*/ 	.byte	0x03, 0x50
        /*003a*/ 	.short	0x0000


	//----- nvinfo : EIATTR_MAXREG_COUNT
	.align		4
        /*003c*/ 	.byte	0x03, 0x1b
        /*003e*/ 	.short	0x00ff


	//----- nvinfo : EIATTR_MERCURY_ISA_VERSION
	.align		4
        /*0040*/ 	.byte	0x03, 0x5f
        /*0042*/ 	.short	0x0101


	//----- nvinfo : EIATTR_VRC_CTA_INIT_COUNT
	.align		4
        /*0044*/ 	.byte	0x02, 0x4a
	.zero		1
	.zero		1


	//----- nvinfo : EIATTR_EXIT_INSTR_OFFSETS
	.align		4
        /*0048*/ 	.byte	0x04, 0x1c
        /*004a*/ 	.short	(.L_15 - .L_14)


	//   ....[0]....
.L_14:
        /*004c*/ 	.word	0x000006d0


	//----- nvinfo : EIATTR_CBANK_PARAM_SIZE
	.align		4
.L_15:
        /*0050*/ 	.byte	0x03, 0x19
        /*0052*/ 	.short	0x0018


	//----- nvinfo : EIATTR_PARAM_CBANK
	.align		4
        /*0054*/ 	.byte	0x04, 0x0a
        /*0056*/ 	.short	(.L_17 - .L_16)
	.align		4
.L_16:
        /*0058*/ 	.word	index@(.nv.constant0._Z2mmPdS_S_)
        /*005c*/ 	.short	0x0380
        /*005e*/ 	.short	0x0018


	//----- nvinfo : EIATTR_SW_WAR
	.align		4
.L_17:
        /*0060*/ 	.byte	0x04, 0x36
        /*0062*/ 	.short	(.L_19 - .L_18)
.L_18:
        /*0064*/ 	.word	0x00000008
.L_19:


//--------------------- .nv.callgraph             --------------------------
	.section	.nv.callgraph,"",@"SHT_CUDA_CALLGRAPH"
	.align	4
	.sectionentsize	8
	.align		4
        /*0000*/ 	.word	0x00000000
	.align		4
        /*0004*/ 	.word	0xffffffff
	.align		4
        /*0008*/ 	.word	0x00000000
	.align		4
        /*000c*/ 	.word	0xfffffffe
	.align		4
        /*0010*/ 	.word	0x00000000
	.align		4
        /*0014*/ 	.word	0xfffffffd
	.align		4
        /*0018*/ 	.word	0x00000000
	.align		4
        /*001c*/ 	.word	0xfffffffc


//--------------------- .text._Z2mmPdS_S_         --------------------------
	.section	.text._Z2mmPdS_S_,"ax",@progbits
	.align	128
        .global         _Z2mmPdS_S_
        .type           _Z2mmPdS_S_,@function
        .size           _Z2mmPdS_S_,(.L_x_1 - _Z2mmPdS_S_)
        .other          _Z2mmPdS_S_,@"STO_CUDA_ENTRY STV_DEFAULT"
_Z2mmPdS_S_:
.text._Z2mmPdS_S_:
[----:B------:R-:W-:Y:S01]  /*0000*/  LDC R1, c[0x0][0x37c] ;  /* 0x0000df00ff017b82 */ /* 0x000fe20000000800 */
[----:B------:R-:W0:Y:S07]  /*0010*/  S2R R15, SR_TID.Y ;  /* 0x00000000000f7919 */ /* 0x000e2e0000002200 */
[----:B------:R-:W1:Y:S01]  /*0020*/  LDC.64 R4, c[0x0][0x388] ;  /* 0x0000e200ff047b82 */ /* 0x000e620000000a00 */
[----:B------:R-:W2:Y:S01]  /*0030*/  LDCU.64 UR4, c[0x0][0x358] ;  /* 0x00006b00ff0477ac */ /* 0x000ea20008000a00 */
[----:B------:R-:W1:Y:S06]  /*0040*/  S2R R0, SR_TID.X ;  /* 0x0000000000007919 */ /* 0x000e6c0000002100 */
[----:B------:R-:W3:Y:S01]  /*0050*/  LDC.64 R2, c[0x0][0x380] ;  /* 0x0000e000ff027b82 */ /* 0x000ee20000000a00 */
[----:B0-----:R-:W-:Y:S01]  /*0060*/  SHF.L.U32 R15, R15, 0x5, RZ ;  /* 0x000000050f0f7819 */ /* 0x001fe200000006ff */
[----:B-1----:R-:W-:-:S04]  /*0070*/  IMAD.WIDE.U32 R4, R0, 0x8, R4 ;  /* 0x0000000800047825 */ /* 0x002fc800078e0004 */
[----:B---3--:R-:W-:Y:S01]  /*0080*/  IMAD.WIDE.U32 R2, R15, 0x8, R2 ;  /* 0x000000080f027825 */ /* 0x008fe200078e0002 */
[----:B--2---:R-:W2:Y:S04]  /*0090*/  LDG.E.64 R8, desc[UR4][R4.64] ;  /* 0x0000000404087981 */ /* 0x004ea8000c1e1b00 */
[----:B------:R-:W2:Y:S04]  /*00a0*/  LDG.E.64 R6, desc[UR4][R2.64] ;  /* 0x0000000402067981 */ /* 0x000ea8000c1e1b00 */
[----:B------:R-:W3:Y:S04]  /*00b0*/  LDG.E.64 R10, desc[UR4][R4.64+0x100] ;  /* 0x00010004040a7981 */ /* 0x000ee8000c1e1b00 */
[----:B------:R-:W3:Y:S04]  /*00c0*/  LDG.E.64 R12, desc[UR4][R2.64+0x8] ;  /* 0x00000804020c7981 */ /* 0x000ee8000c1e1b00 */
[----:B------:R-:W4:Y:S04]  /*00d0*/  LDG.E.64 R20, desc[UR4][R4.64+0x200] ;  /* 0x0002000404147981 */ /* 0x000f28000c1e1b00 */
[----:B------:R-:W4:Y:S04]  /*00e0*/  LDG.E.64 R22, desc[UR4][R2.64+0x10] ;  /* 0x0000100402167981 */ /* 0x000f28000c1e1b00 */
[----:B------:R-:W5:Y:S04]  /*00f0*/  LDG.E.64 R16, desc[UR4][R4.64+0x300] ;  /* 0x0003000404107981 */ /* 0x000f68000c1e1b00 */
[----:B------:R-:W5:Y:S04]  /*0100*/  LDG.E.64 R18, desc[UR4][R2.64+0x18] ;  /* 0x0000180402127981 */ /* 0x000f68000c1e1b00 */
[----:B------:R-:W5:Y:S04]  /*0110*/  LDG.E.64 R26, desc[UR4][R4.64+0x1f00] ;  /* 0x001f0004041a7981 */ /* 0x000f68000c1e1b00 */
[----:B------:R-:W5:Y:S01]  /*0120*/  LDG.E.64 R28, desc[UR4][R2.64+0xf8] ;  /* 0x0000f804021c7981 */ /* 0x000f62000c1e1b00 */
[----:B--2---:R-:W-:-:S03]  /*0130*/  DFMA R24, R6, R8, RZ ;  /* 0x000000080618722b */ /* 0x004fc600000000ff */
[----:B------:R-:W2:Y:S04]  /*0140*/  LDG.E.64 R6, desc[UR4][R4.64+0x400] ;  /* 0x0004000404067981 */ /* 0x000ea8000c1e1b00 */
[----:B------:R-:W2:Y:S01]  /*0150*/  LDG.E.64 R8, desc[UR4][R2.64+0x20] ;  /* 0x0000200402087981 */ /* 0x000ea2000c1e1b00 */
[----:B---3--:R-:W-:-:S03]  /*0160*/  DFMA R24, R12, R10, R24 ;  /* 0x0000000a0c18722b */ /* 0x008fc60000000018 */
[----:B------:R-:W3:Y:S04]  /*0170*/  LDG.E.64 R10, desc[UR4][R4.64+0x500] ;  /* 0x00050004040a7981 */ /* 0x000ee8000c1e1b00 */
[----:B------:R-:W3:Y:S01]  /*0180*/  LDG.E.64 R12, desc[UR4][R2.64+0x28] ;  /* 0x00002804020c7981 */ /* 0x000ee2000c1e1b00 */
[----:B----4-:R-:W-:-:S03]  /*0190*/  DFMA R24, R22, R20, R24 ;  /* 0x000000141618722b */ /* 0x010fc60000000018 */
[----:B------:R-:W4:Y:S04]  /*01a0*/  LDG.E.64 R20, desc[UR4][R4.64+0x600] ;  /* 0x0006000404147981 */ /* 0x000f28000c1e1b00 */
[----:B------:R-:W4:Y:S01]  /*01b0*/  LDG.E.64 R22, desc[UR4][R2.64+0x30] ;  /* 0x0000300402167981 */ /* 0x000f22000c1e1b00 */
[----:B-----5:R-:W-:-:S03]  /*01c0*/  DFMA R24, R18, R16, R24 ;  /* 0x000000101218722b */ /* 0x020fc60000000018 */
[----:B------:R-:W5:Y:S04]  /*01d0*/  LDG.E.64 R16, desc[UR4][R4.64+0x700] ;  /* 0x0007000404107981 */ /* 0x000f68000c1e1b00 */
[----:B------:R-:W5:Y:S01]  /*01e0*/  LDG.E.64 R18, desc[UR4][R2.64+0x38] ;  /* 0x0000380402127981 */ /* 0x000f62000c1e1b00 */
[----:B--2---:R-:W-:-:S03]  /*01f0*/  DFMA R24, R8, R6, R24 ;  /* 0x000000060818722b */ /* 0x004fc60000000018 */
        /* <DEDUP_REMOVED lines=68> */
[----:B-----5:R-:W-:Y:S01]  /*0640*/  DFMA R16, R16, R18, R24 ;  /* 0x000000121010722b */ /* 0x020fe20000000018 */
[----:B------:R-:W-:-:S07]  /*0650*/  IADD3 R15, PT, PT, R15, R0, RZ ;  /* 0x000000000f0f7210 */ /* 0x000fce0007ffe0ff */
[----:B--2---:R-:W-:Y:S01]  /*0660*/  DFMA R6, R6, R8, R16 ;  /* 0x000000080606722b */ /* 0x004fe20000000010 */
[----:B------:R-:W0:Y:S07]  /*0670*/  LDC.64 R8, c[0x0][0x390] ;  /* 0x0000e400ff087b82 */ /* 0x000e2e0000000a00 */
[----:B---3--:R-:W-:-:S08]  /*0680*/  DFMA R6, R12, R10, R6 ;  /* 0x0000000a0c06722b */ /* 0x008fd00000000006 */
[----:B----4-:R-:W-:-:S08]  /*0690*/  DFMA R6, R20, R22, R6 ;  /* 0x000000161406722b */ /* 0x010fd00000000006 */
[----:B------:R-:W-:Y:S01]  /*06a0*/  DFMA R6, R28, R26, R6 ;  /* 0x0000001a1c06722b */ /* 0x000fe20000000006 */
[----:B0-----:R-:W-:-:S06]  /*06b0*/  IMAD.WIDE.U32 R8, R15, 0x8, R8 ;  /* 0x000000080f087825 */ /* 0x001fcc00078e0008 */
[----:B------:R-:W-:Y:S01]  /*06c0*/  STG.E.64 desc[UR4][R8.64], R6 ;  /* 0x0000000608007986 */ /* 0x000fe2000c101b04 */
[----:B------:R-:W-:Y:S05]  /*06d0*/  EXIT ;  /* 0x000000000000794d */ /* 0x000fea0003800000 */
.L_x_0:
[----:B------:R-:W-:-:S00]  /*06e0*/  BRA `(.L_x_0) ;  /* 0xfffffffc00fc7947 */ /* 0x000fc0000383ffff */
[----:B------:R-:W-:-:S00]  /*06f0*/  NOP ;  /* 0x0000000000007918 */ /* 0x000fc00000000000 */
        /* <DEDUP_REMOVED lines=8> */
.L_x_1:


//--------------------- .nv.shared.reserved.0     --------------------------
	.section	.nv.shared.reserved.0,"aw",@nobits
	.weak		__nv_reservedSMEM_offset_0_alias
	.size		__nv_reservedSMEM_offset_0_alias, 0, 64
	.other		__nv_reservedSMEM_offset_0_alias,@"STO_CUDA_RESERVED_SHARED STV_DEFAULT"
__nv_reservedSMEM_offset_0_alias:
	.zero		0
	.zero		64


//--------------------- .nv.constant0._Z2mmPdS_S_ --------------------------
	.section	.nv.constant0._Z2mmPdS_S_,"a",@progbits
	.sectionflags	@""
	.align	4
.nv.constant0._Z2mmPdS_S_:
	.zero		920


//--------------------- SYMBOLS --------------------------

	.type		.nv.reservedSmem.offset0,@object
	.size		.nv.reservedSmem.offset0,0x4
